//
// Generated by NVIDIA NVVM Compiler
//
// Compiler Build ID: CL-36424714
// Cuda compilation tools, release 13.0, V13.0.88
// Based on NVVM 20.0.0
//

.version 9.0
.target sm_100
.address_size 64

	// .globl	_Z5crackPcS_S_S_
.extern .func  (.param .b64 func_retval0) malloc
(
	.param .b64 malloc_param_0
)
;

.visible .entry _Z5crackPcS_S_S_(
	.param .u64 .ptr .align 1 _Z5crackPcS_S_S__param_0,
	.param .u64 .ptr .align 1 _Z5crackPcS_S_S__param_1,
	.param .u64 .ptr .align 1 _Z5crackPcS_S_S__param_2,
	.param .u64 .ptr .align 1 _Z5crackPcS_S_S__param_3
)
{
	.reg .pred 	%p<33>;
	.reg .b16 	%rs<88>;
	.reg .b32 	%r<5>;
	.reg .b64 	%rd<19>;

	ld.param.u64 	%rd4, [_Z5crackPcS_S_S__param_0];
	ld.param.u64 	%rd5, [_Z5crackPcS_S_S__param_1];
	ld.param.u64 	%rd6, [_Z5crackPcS_S_S__param_2];
	ld.param.u64 	%rd7, [_Z5crackPcS_S_S__param_3];
	cvta.to.global.u64 	%rd1, %rd6;
	cvta.to.global.u64 	%rd2, %rd7;
	ld.global.u8 	%rs45, [%rd2];
	setp.ne.s16 	%p1, %rs45, 0;
	@%p1 bra 	$L__BB0_53;
	cvta.to.global.u64 	%rd8, %rd4;
	cvta.to.global.u64 	%rd9, %rd5;
	mov.u32 	%r1, %ctaid.x;
	cvt.u64.u32 	%rd10, %r1;
	add.s64 	%rd11, %rd8, %rd10;
	ld.global.u8 	%rs1, [%rd11];
	mov.u32 	%r2, %ctaid.y;
	cvt.u64.u32 	%rd12, %r2;
	add.s64 	%rd13, %rd8, %rd12;
	ld.global.u8 	%rs2, [%rd13];
	mov.u32 	%r3, %tid.x;
	cvt.u64.u32 	%rd14, %r3;
	add.s64 	%rd15, %rd9, %rd14;
	ld.global.u8 	%rs3, [%rd15];
	mov.u32 	%r4, %tid.y;
	cvt.u64.u32 	%rd16, %r4;
	add.s64 	%rd17, %rd9, %rd16;
	ld.global.u8 	%rs4, [%rd17];
	{ // callseq 0, 0
	.param .b64 param0;
	st.param.b64 	[param0], 11;
	.param .b64 retval0;
	call.uni (retval0), 
	malloc, 
	(
	param0
	);
	ld.param.b64 	%rd18, [retval0];
	} // callseq 0
	add.s16 	%rs46, %rs1, 2;
	cvt.s16.s8 	%rs78, %rs46;
	st.u8 	[%rd18], %rs46;
	add.s16 	%rs47, %rs1, -2;
	cvt.s16.s8 	%rs79, %rs47;
	st.u8 	[%rd18+1], %rs47;
	add.s16 	%rs48, %rs1, 1;
	cvt.s16.s8 	%rs80, %rs48;
	st.u8 	[%rd18+2], %rs48;
	add.s16 	%rs49, %rs2, 3;
	cvt.s16.s8 	%rs81, %rs49;
	st.u8 	[%rd18+3], %rs49;
	add.s16 	%rs50, %rs2, -3;
	cvt.s16.s8 	%rs82, %rs50;
	st.u8 	[%rd18+4], %rs50;
	add.s16 	%rs51, %rs2, -1;
	cvt.s16.s8 	%rs83, %rs51;
	st.u8 	[%rd18+5], %rs51;
	add.s16 	%rs52, %rs3, 2;
	cvt.s16.s8 	%rs84, %rs52;
	st.u8 	[%rd18+6], %rs52;
	add.s16 	%rs53, %rs3, -2;
	cvt.s16.s8 	%rs85, %rs53;
	st.u8 	[%rd18+7], %rs53;
	add.s16 	%rs54, %rs4, 4;
	cvt.s16.s8 	%rs86, %rs54;
	st.u8 	[%rd18+8], %rs54;
	add.s16 	%rs55, %rs4, -4;
	cvt.s16.s8 	%rs87, %rs55;
	st.u8 	[%rd18+9], %rs55;
	mov.b16 	%rs56, 0;
	st.u8 	[%rd18+10], %rs56;
	setp.lt.s16 	%p2, %rs78, 123;
	@%p2 bra 	$L__BB0_3;
	add.s16 	%rs78, %rs1, -23;
	st.u8 	[%rd18], %rs78;
	bra.uni 	$L__BB0_5;
$L__BB0_3:
	setp.gt.s16 	%p3, %rs78, 96;
	@%p3 bra 	$L__BB0_5;
	sub.s16 	%rs78, -64, %rs1;
	st.u8 	[%rd18], %rs78;
$L__BB0_5:
	setp.gt.s16 	%p4, %rs79, 122;
	@%p4 bra 	$L__BB0_8;
	setp.gt.s16 	%p5, %rs79, 96;
	@%p5 bra 	$L__BB0_9;
	sub.s16 	%rs79, -60, %rs1;
	st.u8 	[%rd18+1], %rs79;
	bra.uni 	$L__BB0_9;
$L__BB0_8:
	add.s16 	%rs79, %rs1, -27;
	st.u8 	[%rd18+1], %rs79;
$L__BB0_9:
	setp.gt.s16 	%p6, %rs80, 122;
	@%p6 bra 	$L__BB0_12;
	setp.gt.s16 	%p7, %rs80, 96;
	@%p7 bra 	$L__BB0_13;
	sub.s16 	%rs80, -63, %rs1;
	st.u8 	[%rd18+2], %rs80;
	bra.uni 	$L__BB0_13;
$L__BB0_12:
	add.s16 	%rs80, %rs1, -24;
	st.u8 	[%rd18+2], %rs80;
$L__BB0_13:
	setp.gt.s16 	%p8, %rs81, 122;
	@%p8 bra 	$L__BB0_16;
	setp.gt.s16 	%p9, %rs81, 96;
	@%p9 bra 	$L__BB0_17;
	sub.s16 	%rs81, -65, %rs2;
	st.u8 	[%rd18+3], %rs81;
	bra.uni 	$L__BB0_17;
$L__BB0_16:
	add.s16 	%rs81, %rs2, -22;
	st.u8 	[%rd18+3], %rs81;
$L__BB0_17:
	setp.gt.s16 	%p10, %rs82, 122;
	@%p10 bra 	$L__BB0_20;
	setp.gt.s16 	%p11, %rs82, 96;
	@%p11 bra 	$L__BB0_21;
	sub.s16 	%rs82, -59, %rs2;
	st.u8 	[%rd18+4], %rs82;
	bra.uni 	$L__BB0_21;
$L__BB0_20:
	add.s16 	%rs82, %rs2, -28;
	st.u8 	[%rd18+4], %rs82;
$L__BB0_21:
	setp.gt.s16 	%p12, %rs83, 122;
	@%p12 bra 	$L__BB0_24;
	setp.gt.s16 	%p13, %rs83, 96;
	@%p13 bra 	$L__BB0_25;
	sub.s16 	%rs83, -61, %rs2;
	st.u8 	[%rd18+5], %rs83;
	bra.uni 	$L__BB0_25;
$L__BB0_24:
	add.s16 	%rs83, %rs2, -26;
	st.u8 	[%rd18+5], %rs83;
$L__BB0_25:
	setp.gt.s16 	%p14, %rs84, 57;
	@%p14 bra 	$L__BB0_28;
	setp.gt.s16 	%p15, %rs84, 47;
	@%p15 bra 	$L__BB0_29;
	sub.s16 	%rs84, 94, %rs3;
	st.u8 	[%rd18+6], %rs84;
	bra.uni 	$L__BB0_29;
$L__BB0_28:
	add.s16 	%rs84, %rs3, -7;
	st.u8 	[%rd18+6], %rs84;
$L__BB0_29:
	setp.gt.s16 	%p16, %rs85, 57;
	@%p16 bra 	$L__BB0_32;
	setp.gt.s16 	%p17, %rs85, 47;
	@%p17 bra 	$L__BB0_33;
	sub.s16 	%rs85, 98, %rs3;
	st.u8 	[%rd18+7], %rs85;
	bra.uni 	$L__BB0_33;
$L__BB0_32:
	add.s16 	%rs85, %rs3, -11;
	st.u8 	[%rd18+7], %rs85;
$L__BB0_33:
	setp.gt.s16 	%p18, %rs86, 57;
	@%p18 bra 	$L__BB0_36;
	setp.gt.s16 	%p19, %rs86, 47;
	@%p19 bra 	$L__BB0_37;
	sub.s16 	%rs86, 92, %rs4;
	st.u8 	[%rd18+8], %rs86;
	bra.uni 	$L__BB0_37;
$L__BB0_36:
	add.s16 	%rs86, %rs4, -5;
	st.u8 	[%rd18+8], %rs86;
$L__BB0_37:
	setp.gt.s16 	%p20, %rs87, 57;
	@%p20 bra 	$L__BB0_51;
	setp.gt.s16 	%p21, %rs87, 47;
	@%p21 bra 	$L__BB0_52;
	sub.s16 	%rs87, 100, %rs4;
	st.u8 	[%rd18+9], %rs87;
	bra.uni 	$L__BB0_52;
$L__BB0_40:
	ld.global.u8 	%rs59, [%rd1+1];
	and.b16  	%rs60, %rs79, 255;
	setp.ne.s16 	%p23, %rs59, %rs60;
	@%p23 bra 	$L__BB0_53;
	ld.global.u8 	%rs61, [%rd1+2];
	and.b16  	%rs62, %rs80, 255;
	setp.ne.s16 	%p24, %rs61, %rs62;
	@%p24 bra 	$L__BB0_53;
	ld.global.u8 	%rs63, [%rd1+3];
	and.b16  	%rs64, %rs81, 255;
	setp.ne.s16 	%p25, %rs63, %rs64;
	@%p25 bra 	$L__BB0_53;
	ld.global.u8 	%rs65, [%rd1+4];
	and.b16  	%rs66, %rs82, 255;
	setp.ne.s16 	%p26, %rs65, %rs66;
	@%p26 bra 	$L__BB0_53;
	ld.global.u8 	%rs67, [%rd1+5];
	and.b16  	%rs68, %rs83, 255;
	setp.ne.s16 	%p27, %rs67, %rs68;
	@%p27 bra 	$L__BB0_53;
	ld.global.u8 	%rs69, [%rd1+6];
	and.b16  	%rs70, %rs84, 255;
	setp.ne.s16 	%p28, %rs69, %rs70;
	@%p28 bra 	$L__BB0_53;
	ld.global.u8 	%rs71, [%rd1+7];
	and.b16  	%rs72, %rs85, 255;
	setp.ne.s16 	%p29, %rs71, %rs72;
	@%p29 bra 	$L__BB0_53;
	ld.global.u8 	%rs73, [%rd1+8];
	and.b16  	%rs74, %rs86, 255;
	setp.ne.s16 	%p30, %rs73, %rs74;
	@%p30 bra 	$L__BB0_53;
	ld.global.u8 	%rs75, [%rd1+9];
	and.b16  	%rs76, %rs87, 255;
	setp.ne.s16 	%p31, %rs75, %rs76;
	@%p31 bra 	$L__BB0_53;
	ld.global.u8 	%rs77, [%rd1+10];
	setp.eq.s16 	%p32, %rs77, 0;
	@%p32 bra 	$L__BB0_50;
	bra.uni 	$L__BB0_53;
$L__BB0_50:
	st.global.u8 	[%rd2], %rs1;
	st.global.u8 	[%rd2+1], %rs2;
	st.global.u8 	[%rd2+2], %rs3;
	st.global.u8 	[%rd2+3], %rs4;
	bra.uni 	$L__BB0_53;
$L__BB0_51:
	add.s16 	%rs87, %rs4, -13;
	st.u8 	[%rd18+9], %rs87;
$L__BB0_52:
	ld.global.u8 	%rs57, [%rd1];
	and.b16  	%rs58, %rs78, 255;
	setp.eq.s16 	%p22, %rs57, %rs58;
	@%p22 bra 	$L__BB0_40;
$L__BB0_53:
	ret;

}


// ===== COMPILED SASS (sm_100) =====

	.target	sm_100

	.elftype	@"ET_EXEC"


//--------------------- .note.nv.tkinfo           --------------------------
	.section	.note.nv.tkinfo,"",@"SHT_NOTE"
	.sectionflags	@"SHF_NOTE_NV_TKINFO"
	.tkinfo
        /*0018*/ 	.word	0x00000002
        /*0030*/ 	.string	""
        /*0030*/ 	.string	"ptxas"
        /*0030*/ 	.string	"Cuda compilation tools, release 13.0, V13.0.88"
        /*0030*/ 	.string	"Build cuda_13.0.r13.0/compiler.36424714_0"
        /*0030*/ 	.string	"-arch sm_100 -m 64 "



//--------------------- .note.nv.cuinfo           --------------------------
	.section	.note.nv.cuinfo,"",@"SHT_NOTE"
	.sectionflags	@"SHF_NOTE_NV_CUINFO"
        /*0018*/ 	.short	0x0002
        /*001a*/ 	.short	0x0064
        /*001c*/ 	.short	0x0082
	.zero		2


//--------------------- .nv.info                  --------------------------
	.section	.nv.info,"",@"SHT_CUDA_INFO"
	.align	4


	//----- nvinfo : EIATTR_REGCOUNT
	.align		4
        /*0000*/ 	.byte	0x04, 0x2f
        /*0002*/ 	.short	(.L_1 - .L_0)
	.align		4
.L_0:
        /*0004*/ 	.word	index@(_Z5crackPcS_S_S_)
        /*0008*/ 	.word	0x0000001e


	//----- nvinfo : EIATTR_FRAME_SIZE
	.align		4
.L_1:
        /*000c*/ 	.byte	0x04, 0x11
        /*000e*/ 	.short	(.L_3 - .L_2)
	.align		4
.L_2:
        /*0010*/ 	.word	index@(_Z5crackPcS_S_S_)
        /*0014*/ 	.word	0x00000000


	//----- nvinfo : EIATTR_MIN_STACK_SIZE
	.align		4
.L_3:
        /*0018*/ 	.byte	0x04, 0x12
        /*001a*/ 	.short	(.L_5 - .L_4)
	.align		4
.L_4:
        /*001c*/ 	.word	index@(_Z5crackPcS_S_S_)
        /*0020*/ 	.word	0x00000000
.L_5:


//--------------------- .nv.compat                --------------------------
	.section	.nv.compat,"",@"SHT_CUDA_COMPAT_INFO"
	.align	4
        /*0000*/ 	.byte	0x02, 0x09, 0x00, 0x00, 0x02, 0x02, 0x01, 0x00, 0x02, 0x05, 0x05, 0x00, 0x03, 0x07, 0x01, 0x01
        /*0010*/ 	.byte	0x02, 0x03, 0x00, 0x00, 0x02, 0x06, 0x01, 0x00, 0x04, 0x0b, 0x08, 0x00, 0x09, 0x00, 0x00, 0x00
        /*0020*/ 	.byte	0x00, 0x00, 0x00, 0x00


//--------------------- .nv.info._Z5crackPcS_S_S_ --------------------------
	.section	.nv.info._Z5crackPcS_S_S_,"",@"SHT_CUDA_INFO"
	.sectionflags	@""
	.align	4


	//----- nvinfo : EIATTR_CUDA_API_VERSION
	.align		4
        /*0000*/ 	.byte	0x04, 0x37
        /*0002*/ 	.short	(.L_7 - .L_6)
.L_6:
        /*0004*/ 	.word	0x00000082


	//----- nvinfo : EIATTR_KPARAM_INFO
	.align		4
.L_7:
        /*0008*/ 	.byte	0x04, 0x17
        /*000a*/ 	.short	(.L_9 - .L_8)
.L_8:
        /*000c*/ 	.word	0x00000000
        /*0010*/ 	.short	0x0003
        /*0012*/ 	.short	0x0018
        /*0014*/ 	.byte	0x00, 0xf5, 0x21, 0x00


	//----- nvinfo : EIATTR_KPARAM_INFO
	.align		4
.L_9:
        /*0018*/ 	.byte	0x04, 0x17
        /*001a*/ 	.short	(.L_11 - .L_10)
.L_10:
        /*001c*/ 	.word	0x00000000
        /*0020*/ 	.short	0x0002
        /*0022*/ 	.short	0x0010
        /*0024*/ 	.byte	0x00, 0xf5, 0x21, 0x00


	//----- nvinfo : EIATTR_KPARAM_INFO
	.align		4
.L_11:
        /*0028*/ 	.byte	0x04, 0x17
        /*002a*/ 	.short	(.L_13 - .L_12)
.L_12:
        /*002c*/ 	.word	0x00000000
        /*0030*/ 	.short	0x0001
        /*0032*/ 	.short	0x0008
        /*0034*/ 	.byte	0x00, 0xf5, 0x21, 0x00


	//----- nvinfo : EIATTR_KPARAM_INFO
	.align		4
.L_13:
        /*0038*/ 	.byte	0x04, 0x17
        /*003a*/ 	.short	(.L_15 - .L_14)
.L_14:
        /*003c*/ 	.word	0x00000000
        /*0040*/ 	.short	0x0000
        /*0042*/ 	.short	0x0000
        /*0044*/ 	.byte	0x00, 0xf5, 0x21, 0x00


	//----- nvinfo : EIATTR_SPARSE_MMA_MASK
	.align		4
.L_15:
        /*0048*/ 	.byte	0x03, 0x50
        /*004a*/ 	.short	0x0000


	//----- nvinfo : EIATTR_MAXREG_COUNT
	.align		4
        /*004c*/ 	.byte	0x03, 0x1b
        /*004e*/ 	.short	0x00ff


	//----- nvinfo : EIATTR_EXTERNS
	.align		4
        /*0050*/ 	.byte	0x04, 0x0f
        /*0052*/ 	.short	(.L_17 - .L_16)


	//   ....[0]....
	.align		4
.L_16:
        /*0054*/ 	.word	index@(malloc)


	//----- nvinfo : EIATTR_MERCURY_ISA_VERSION
	.align		4
.L_17:
        /*0058*/ 	.byte	0x03, 0x5f
        /*005a*/ 	.short	0x0101


	//----- nvinfo : EIATTR_VRC_CTA_INIT_COUNT
	.align		4
        /*005c*/ 	.byte	0x02, 0x4a
	.zero		1
	.zero		1


	//----- nvinfo : EIATTR_SYSCALL_OFFSETS
	.align		4
        /*0060*/ 	.byte	0x04, 0x46
        /*0062*/ 	.short	(.L_19 - .L_18)


	//   ....[0]....
.L_18:
        /*0064*/ 	.word	0x00000200


	//----- nvinfo : EIATTR_EXIT_INSTR_OFFSETS
	.align		4
.L_19:
        /*0068*/ 	.byte	0x04, 0x1c
        /*006a*/ 	.short	(.L_21 - .L_20)


	//   ....[0]....
.L_20:
        /*006c*/ 	.word	0x00000050


	//   ....[1]....
        /*0070*/ 	.word	0x00000e10


	//   ....[2]....
        /*0074*/ 	.word	0x00000e50


	//   ....[3]....
        /*0078*/ 	.word	0x00000e90


	//   ....[4]....
        /*007c*/ 	.word	0x00000ed0


	//   ....[5]....
        /*0080*/ 	.word	0x00000f10


	//   ....[6]....
        /*0084*/ 	.word	0x00000f50


	//   ....[7]....
        /*0088*/ 	.word	0x00000f90


	//   ....[8]....
        /*008c*/ 	.word	0x00000fd0


	//   ....[9]....
        /*0090*/ 	.word	0x00001010


	//   ....[10]....
        /*0094*/ 	.word	0x00001050


	//   ....[11]....
        /*0098*/ 	.word	0x00001080


	//   ....[12]....
        /*009c*/ 	.word	0x000010e0


	//----- nvinfo : EIATTR_CRS_STACK_SIZE
	.align		4
.L_21:
        /*00a0*/ 	.byte	0x04, 0x1e
        /*00a2*/ 	.short	(.L_23 - .L_22)
.L_22:
        /*00a4*/ 	.word	0x00000000


	//----- nvinfo : EIATTR_CBANK_PARAM_SIZE
	.align		4
.L_23:
        /*00a8*/ 	.byte	0x03, 0x19
        /*00aa*/ 	.short	0x0020


	//----- nvinfo : EIATTR_PARAM_CBANK
	.align		4
        /*00ac*/ 	.byte	0x04, 0x0a
        /*00ae*/ 	.short	(.L_25 - .L_24)
	.align		4
.L_24:
        /*00b0*/ 	.word	index@(.nv.constant0._Z5crackPcS_S_S_)
        /*00b4*/ 	.short	0x0380
        /*00b6*/ 	.short	0x0020


	//----- nvinfo : EIATTR_SW_WAR
	.align		4
.L_25:
        /*00b8*/ 	.byte	0x04, 0x36
        /*00ba*/ 	.short	(.L_27 - .L_26)
.L_26:
        /*00bc*/ 	.word	0x00000008
.L_27:


//--------------------- .nv.callgraph             --------------------------
	.section	.nv.callgraph,"",@"SHT_CUDA_CALLGRAPH"
	.align	4
	.sectionentsize	8
	.align		4
        /*0000*/ 	.word	0x00000000
	.align		4
        /*0004*/ 	.word	0xffffffff
	.align		4
        /*0008*/ 	.word	index@(_Z5crackPcS_S_S_)
	.align		4
        /*000c*/ 	.word	index@(malloc)
	.align		4
        /*0010*/ 	.word	0x00000000
	.align		4
        /*0014*/ 	.word	0xfffffffe
	.align		4
        /*0018*/ 	.word	0x00000000
	.align		4
        /*001c*/ 	.word	0xfffffffd
	.align		4
        /*0020*/ 	.word	0x00000000
	.align		4
        /*0024*/ 	.word	0xfffffffc


//--------------------- .nv.constant4             --------------------------
	.section	.nv.constant4,"a",@progbits
	.align	8
	.align		8
.nv.constant4:
        /*0000*/ 	.dword	malloc


//--------------------- .text._Z5crackPcS_S_S_    --------------------------
	.section	.text._Z5crackPcS_S_S_,"ax",@progbits
	.align	128
        .global         _Z5crackPcS_S_S_
        .type           _Z5crackPcS_S_S_,@function
        .size           _Z5crackPcS_S_S_,(.L_x_25 - _Z5crackPcS_S_S_)
        .other          _Z5crackPcS_S_S_,@"STO_CUDA_ENTRY STV_DEFAULT"
_Z5crackPcS_S_S_:
.text._Z5crackPcS_S_S_:
[----:B------:R-:W0:Y:S08]  /*0000*/  LDC R1, c[0x0][0x37c] ;  /* 0x0000df00ff017b82 */ /* 0x000e300000000800 */
[----:B------:R-:W1:Y:S01]  /*0010*/  LDC.64 R2, c[0x0][0x398] ;  /* 0x0000e600ff027b82 */ /* 0x000e620000000a00 */
[----:B------:R-:W1:Y:S02]  /*0020*/  LDCU.64 UR36, c[0x0][0x358] ;  /* 0x00006b00ff2477ac */ /* 0x000e640008000a00 */
[----:B-1----:R-:W2:Y:S02]  /*0030*/  LDG.E.U8 R2, desc[UR36][R2.64] ;  /* 0x0000002402027981 */ /* 0x002ea4000c1e1100 */
[----:B--2---:R-:W-:-:S13]  /*0040*/  ISETP.NE.AND P0, PT, R2, RZ, PT ;  /* 0x000000ff0200720c */ /* 0x004fda0003f05270 */
[----:B0-----:R-:W-:Y:S05]  /*0050*/  @P0 EXIT ;  /* 0x000000000000094d */ /* 0x001fea0003800000 */
[----:B------:R-:W0:Y:S01]  /*0060*/  S2R R10, SR_TID.X ;  /* 0x00000000000a7919 */ /* 0x000e220000002100 */
[----:B------:R-:W1:Y:S01]  /*0070*/  S2UR UR4, SR_CTAID.X ;  /* 0x00000000000479c3 */ /* 0x000e620000002500 */
[----:B------:R-:W1:Y:S01]  /*0080*/  LDCU.128 UR8, c[0x0][0x380] ;  /* 0x00007000ff0877ac */ /* 0x000e620008000c00 */
[----:B------:R-:W2:Y:S06]  /*0090*/  S2R R12, SR_TID.Y ;  /* 0x00000000000c7919 */ /* 0x000eac0000002200 */
[----:B------:R-:W3:Y:S01]  /*00a0*/  S2UR UR5, SR_CTAID.Y ;  /* 0x00000000000579c3 */ /* 0x000ee20000002600 */
[----:B-1----:R-:W-:-:S04]  /*00b0*/  UIADD3 UR6, UP0, UPT, UR4, UR8, URZ ;  /* 0x0000000804067290 */ /* 0x002fc8000ff1e0ff */
[----:B------:R-:W-:Y:S01]  /*00c0*/  UIADD3.X UR7, UPT, UPT, URZ, UR9, URZ, UP0, !UPT ;  /* 0x00000009ff077290 */ /* 0x000fe200087fe4ff */
[----:B0-----:R-:W-:Y:S01]  /*00d0*/  IADD3 R10, P0, PT, R10, UR10, RZ ;  /* 0x0000000a0a0a7c10 */ /* 0x001fe2000ff1e0ff */
[----:B---3--:R-:W-:Y:S01]  /*00e0*/  UIADD3 UR5, UP1, UPT, UR5, UR8, URZ ;  /* 0x0000000805057290 */ /* 0x008fe2000ff3e0ff */
[----:B--2---:R-:W-:-:S03]  /*00f0*/  IADD3 R12, P1, PT, R12, UR10, RZ ;  /* 0x0000000a0c0c7c10 */ /* 0x004fc6000ff3e0ff */
[----:B------:R-:W-:Y:S01]  /*0100*/  UIADD3.X UR4, UPT, UPT, URZ, UR9, URZ, UP1, !UPT ;  /* 0x00000009ff047290 */ /* 0x000fe20008ffe4ff */
[----:B------:R-:W-:Y:S02]  /*0110*/  IMAD.X R11, RZ, RZ, UR11, P0 ;  /* 0x0000000bff0b7e24 */ /* 0x000fe400080e06ff */
[----:B------:R-:W-:Y:S02]  /*0120*/  IMAD.U32 R6, RZ, RZ, UR6 ;  /* 0x00000006ff067e24 */ /* 0x000fe4000f8e00ff */
[----:B------:R-:W-:Y:S01]  /*0130*/  IMAD.X R13, RZ, RZ, UR11, P1 ;  /* 0x0000000bff0d7e24 */ /* 0x000fe200088e06ff */
[----:B------:R0:W5:Y:S01]  /*0140*/  LDG.E.U8 R16, desc[UR36][R10.64] ;  /* 0x000000240a107981 */ /* 0x000162000c1e1100 */
[----:B------:R-:W-:Y:S02]  /*0150*/  IMAD.U32 R7, RZ, RZ, UR7 ;  /* 0x00000007ff077e24 */ /* 0x000fe4000f8e00ff */
[----:B------:R-:W-:Y:S01]  /*0160*/  IMAD.U32 R8, RZ, RZ, UR5 ;  /* 0x00000005ff087e24 */ /* 0x000fe2000f8e00ff */
[----:B------:R0:W5:Y:S01]  /*0170*/  LDG.E.U8 R17, desc[UR36][R12.64] ;  /* 0x000000240c117981 */ /* 0x000162000c1e1100 */
[----:B------:R-:W-:-:S03]  /*0180*/  IMAD.U32 R9, RZ, RZ, UR4 ;  /* 0x00000004ff097e24 */ /* 0x000fc6000f8e00ff */
[----:B------:R0:W5:Y:S04]  /*0190*/  LDG.E.U8 R18, desc[UR36][R6.64] ;  /* 0x0000002406127981 */ /* 0x000168000c1e1100 */
[----:B------:R0:W5:Y:S01]  /*01a0*/  LDG.E.U8 R19, desc[UR36][R8.64] ;  /* 0x0000002408137981 */ /* 0x000162000c1e1100 */
[----:B------:R-:W-:-:S04]  /*01b0*/  MOV R0, 0x0 ;  /* 0x0000000000007802 */ /* 0x000fc80000000f00 */
[----:B------:R0:W1:Y:S01]  /*01c0*/  LDC.64 R2, c[0x4][R0] ;  /* 0x0100000000027b82 */ /* 0x0000620000000a00 */
[----:B------:R-:W-:Y:S02]  /*01d0*/  IMAD.MOV.U32 R4, RZ, RZ, 0xb ;  /* 0x0000000bff047424 */ /* 0x000fe400078e00ff */
[----:B------:R-:W-:-:S07]  /*01e0*/  IMAD.MOV.U32 R5, RZ, RZ, RZ ;  /* 0x000000ffff057224 */ /* 0x000fce00078e00ff */
[----:B------:R-:W-:-:S07]  /*01f0*/  LEPC R20, `(.L_x_0) ;  /* 0x000000001014794e */ /* 0x000fce0000000000 */
[----:B01---5:R-:W-:Y:S05]  /*0200*/  CALL.ABS.NOINC R2 ;  /* 0x0000000002007343 */ /* 0x023fea0003c00000 */
.L_x_0:
[C---:B------:R-:W-:Y:S01]  /*0210*/  VIADD R3, R18.reuse, 0x2 ;  /* 0x0000000212037836 */ /* 0x040fe20000000000 */
[----:B------:R-:W-:Y:S01]  /*0220*/  ST.E.U8 desc[UR36][R4.64+0xa], RZ ;  /* 0x00000aff04007985 */ /* 0x000fe2000c101124 */
[C---:B------:R-:W-:Y:S02]  /*0230*/  VIADD R13, R19.reuse, 0xfffffffd ;  /* 0xfffffffd130d7836 */ /* 0x040fe40000000000 */
[----:B------:R-:W-:Y:S01]  /*0240*/  VIADD R15, R19, 0xffffffff ;  /* 0xffffffff130f7836 */ /* 0x000fe20000000000 */
[C---:B------:R-:W-:Y:S01]  /*0250*/  PRMT R0, R3.reuse, 0x8880, RZ ;  /* 0x0000888003007816 */ /* 0x040fe200000000ff */
[----:B------:R-:W-:Y:S01]  /*0260*/  VIADD R9, R18, 0x1 ;  /* 0x0000000112097836 */ /* 0x000fe20000000000 */
[----:B------:R0:W-:Y:S01]  /*0270*/  ST.E.U8 desc[UR36][R4.64], R3 ;  /* 0x0000000304007985 */ /* 0x0001e2000c101124 */
[----:B------:R-:W-:Y:S01]  /*0280*/  PRMT R6, R3, 0x8880, RZ ;  /* 0x0000888003067816 */ /* 0x000fe200000000ff */
[----:B------:R-:W-:Y:S01]  /*0290*/  VIADD R21, R16, 0x2 ;  /* 0x0000000210157836 */ /* 0x000fe20000000000 */
[----:B------:R-:W-:Y:S01]  /*02a0*/  ISETP.GE.AND P1, PT, R0, 0x7b, PT ;  /* 0x0000007b0000780c */ /* 0x000fe20003f26270 */
[----:B------:R1:W-:Y:S01]  /*02b0*/  ST.E.U8 desc[UR36][R4.64+0x2], R9 ;  /* 0x0000020904007985 */ /* 0x0003e2000c101124 */
[----:B------:R-:W-:Y:S01]  /*02c0*/  PRMT R10, R13, 0x8880, RZ ;  /* 0x000088800d0a7816 */ /* 0x000fe200000000ff */
[----:B------:R-:W-:Y:S01]  /*02d0*/  VIADD R23, R16, 0xfffffffe ;  /* 0xfffffffe10177836 */ /* 0x000fe20000000000 */
[----:B------:R-:W-:Y:S01]  /*02e0*/  PRMT R2, R9, 0x8880, RZ ;  /* 0x0000888009027816 */ /* 0x000fe200000000ff */
[C---:B------:R-:W-:Y:S01]  /*02f0*/  VIADD R25, R17.reuse, 0x4 ;  /* 0x0000000411197836 */ /* 0x040fe20000000000 */
[----:B------:R-:W-:Y:S01]  /*0300*/  ST.E.U8 desc[UR36][R4.64+0x5], R15 ;  /* 0x0000050f04007985 */ /* 0x000fe2000c101124 */
[----:B------:R-:W-:Y:S01]  /*0310*/  VIADD R27, R17, 0xfffffffc ;  /* 0xfffffffc111b7836 */ /* 0x000fe20000000000 */
[----:B------:R-:W-:Y:S01]  /*0320*/  PRMT R12, R21, 0x8880, RZ ;  /* 0x00008880150c7816 */ /* 0x000fe200000000ff */
[----:B------:R-:W-:Y:S01]  /*0330*/  VIADD R7, R18, 0xfffffffe ;  /* 0xfffffffe12077836 */ /* 0x000fe20000000000 */
[----:B0-----:R-:W-:Y:S01]  /*0340*/  PRMT R3, R15, 0x8880, RZ ;  /* 0x000088800f037816 */ /* 0x001fe200000000ff */
[----:B------:R-:W-:Y:S01]  /*0350*/  ST.E.U8 desc[UR36][R4.64+0x6], R21 ;  /* 0x0000061504007985 */ /* 0x000fe2000c101124 */
[----:B------:R-:W-:Y:S01]  /*0360*/  VIADD R11, R19, 0x3 ;  /* 0x00000003130b7836 */ /* 0x000fe20000000000 */
[----:B-1----:R-:W-:-:S02]  /*0370*/  PRMT R9, R10, 0x7710, RZ ;  /* 0x000077100a097816 */ /* 0x002fc400000000ff */
[----:B------:R-:W-:Y:S01]  /*0380*/  PRMT R10, R3, 0x7710, RZ ;  /* 0x00007710030a7816 */ /* 0x000fe200000000ff */
[----:B------:R-:W-:Y:S01]  /*0390*/  @P1 VIADD R3, R18, 0xffffffe9 ;  /* 0xffffffe912031836 */ /* 0x000fe20000000000 */
[----:B------:R-:W-:Y:S01]  /*03a0*/  ST.E.U8 desc[UR36][R4.64+0x7], R23 ;  /* 0x0000071704007985 */ /* 0x000fe2000c101124 */
[----:B------:R-:W-:Y:S02]  /*03b0*/  PRMT R0, R7, 0x8880, RZ ;  /* 0x0000888007007816 */ /* 0x000fe400000000ff */
[----:B------:R-:W-:Y:S01]  /*03c0*/  PRMT R14, R23, 0x8880, RZ ;  /* 0x00008880170e7816 */ /* 0x000fe200000000ff */
[----:B------:R-:W-:Y:S01]  /*03d0*/  ST.E.U8 desc[UR36][R4.64+0x8], R25 ;  /* 0x0000081904007985 */ /* 0x000fe2000c101124 */
[----:B------:R-:W-:Y:S02]  /*03e0*/  PRMT R0, R0, 0x7710, RZ ;  /* 0x0000771000007816 */ /* 0x000fe400000000ff */
[----:B------:R-:W-:Y:S01]  /*03f0*/  PRMT R8, R11, 0x8880, RZ ;  /* 0x000088800b087816 */ /* 0x000fe200000000ff */
[----:B------:R-:W-:Y:S01]  /*0400*/  ST.E.U8 desc[UR36][R4.64+0x9], R27 ;  /* 0x0000091b04007985 */ /* 0x000fe2000c101124 */
[----:B------:R-:W-:-:S02]  /*0410*/  PRMT R20, R25, 0x8880, RZ ;  /* 0x0000888019147816 */ /* 0x000fc400000000ff */
[----:B------:R-:W-:Y:S01]  /*0420*/  PRMT R22, R27, 0x8880, RZ ;  /* 0x000088801b167816 */ /* 0x000fe200000000ff */
[----:B------:R-:W-:Y:S01]  /*0430*/  @P1 ST.E.U8 desc[UR36][R4.64], R3 ;  /* 0x0000000304001985 */ /* 0x000fe2000c101124 */
[----:B------:R-:W-:Y:S02]  /*0440*/  PRMT R6, R6, 0x7710, RZ ;  /* 0x0000771006067816 */ /* 0x000fe400000000ff */
[----:B------:R-:W-:Y:S01]  /*0450*/  PRMT R8, R8, 0x7710, RZ ;  /* 0x0000771008087816 */ /* 0x000fe200000000ff */
[----:B------:R0:W-:Y:S01]  /*0460*/  ST.E.U8 desc[UR36][R4.64+0x1], R7 ;  /* 0x0000010704007985 */ /* 0x0001e2000c101124 */
[----:B------:R-:W-:-:S03]  /*0470*/  @P1 PRMT R6, R3, 0x7610, R6 ;  /* 0x0000761003061816 */ /* 0x000fc60000000006 */
[----:B------:R1:W-:Y:S04]  /*0480*/  ST.E.U8 desc[UR36][R4.64+0x3], R11 ;  /* 0x0000030b04007985 */ /* 0x0003e8000c101124 */
[----:B------:R2:W-:Y:S01]  /*0490*/  ST.E.U8 desc[UR36][R4.64+0x4], R13 ;  /* 0x0000040d04007985 */ /* 0x0005e2000c101124 */
[----:B0-----:R-:W-:Y:S02]  /*04a0*/  PRMT R7, R2, 0x7710, RZ ;  /* 0x0000771002077816 */ /* 0x001fe400000000ff */
[----:B------:R-:W-:Y:S02]  /*04b0*/  PRMT R2, R0, 0x9910, RZ ;  /* 0x0000991000027816 */ /* 0x000fe400000000ff */
[----:B-1----:R-:W-:Y:S02]  /*04c0*/  PRMT R11, R12, 0x7710, RZ ;  /* 0x000077100c0b7816 */ /* 0x002fe400000000ff */
[----:B------:R-:W-:-:S02]  /*04d0*/  PRMT R12, R14, 0x7710, RZ ;  /* 0x000077100e0c7816 */ /* 0x000fc400000000ff */
[----:B--2---:R-:W-:Y:S02]  /*04e0*/  PRMT R13, R20, 0x7710, RZ ;  /* 0x00007710140d7816 */ /* 0x004fe400000000ff */
[----:B------:R-:W-:Y:S02]  /*04f0*/  PRMT R14, R22, 0x7710, RZ ;  /* 0x00007710160e7816 */ /* 0x000fe400000000ff */
[----:B------:R-:W-:Y:S01]  /*0500*/  ISETP.GT.AND P0, PT, R2, 0x7a, PT ;  /* 0x0000007a0200780c */ /* 0x000fe20003f04270 */
[----:B------:R-:W-:-:S12]  /*0510*/  @P1 BRA `(.L_x_1) ;  /* 0x00000000001c1947 */ /* 0x000fd80003800000 */
[----:B------:R-:W-:-:S04]  /*0520*/  PRMT R3, R6, 0x9910, RZ ;  /* 0x0000991006037816 */ /* 0x000fc800000000ff */
[----:B------:R-:W-:-:S13]  /*0530*/  ISETP.GT.AND P1, PT, R3, 0x60, PT ;  /* 0x000000600300780c */ /* 0x000fda0003f24270 */
[----:B------:R-:W-:-:S05]  /*0540*/  @!P1 IMAD.MOV R3, RZ, RZ, -R18 ;  /* 0x000000ffff039224 */ /* 0x000fca00078e0a12 */
[----:B------:R-:W-:-:S05]  /*0550*/  @!P1 PRMT R3, R3, 0x7710, RZ ;  /* 0x0000771003039816 */ /* 0x000fca00000000ff */
[----:B------:R-:W-:-:S05]  /*0560*/  @!P1 VIADD R3, R3, 0xffffffc0 ;  /* 0xffffffc003039836 */ /* 0x000fca0000000000 */
[----:B------:R0:W-:Y:S01]  /*0570*/  @!P1 ST.E.U8 desc[UR36][R4.64], R3 ;  /* 0x0000000304009985 */ /* 0x0001e2000c101124 */
[----:B------:R-:W-:-:S07]  /*0580*/  @!P1 PRMT R6, R3, 0x7610, R6 ;  /* 0x0000761003069816 */ /* 0x000fce0000000006 */
.L_x_1:
[----:B------:R-:W-:Y:S05]  /*0590*/  @P0 BRA `(.L_x_2) ;  /* 0x0000000000200947 */ /* 0x000fea0003800000 */
[----:B------:R-:W-:-:S13]  /*05a0*/  ISETP.GT.AND P0, PT, R2, 0x60, PT ;  /* 0x000000600200780c */ /* 0x000fda0003f04270 */
[----:B------:R-:W-:Y:S05]  /*05b0*/  @P0 BRA `(.L_x_3) ;  /* 0x0000000000240947 */ /* 0x000fea0003800000 */
[----:B0-----:R-:W-:-:S05]  /*05c0*/  IMAD.MOV R3, RZ, RZ, -R18 ;  /* 0x000000ffff037224 */ /* 0x001fca00078e0a12 */
[----:B------:R-:W-:-:S05]  /*05d0*/  PRMT R3, R3, 0x7710, RZ ;  /* 0x0000771003037816 */ /* 0x000fca00000000ff */
[----:B------:R-:W-:-:S05]  /*05e0*/  VIADD R3, R3, 0xffffffc4 ;  /* 0xffffffc403037836 */ /* 0x000fca0000000000 */
[----:B------:R1:W-:Y:S01]  /*05f0*/  ST.E.U8 desc[UR36][R4.64+0x1], R3 ;  /* 0x0000010304007985 */ /* 0x0003e2000c101124 */
[----:B------:R-:W-:Y:S01]  /*0600*/  PRMT R0, R3, 0x7610, R0 ;  /* 0x0000761003007816 */ /* 0x000fe20000000000 */
[----:B------:R-:W-:Y:S06]  /*0610*/  BRA `(.L_x_3) ;  /* 0x00000000000c7947 */ /* 0x000fec0003800000 */
.L_x_2:
[----:B0-----:R-:W-:-:S05]  /*0620*/  VIADD R3, R18, 0xffffffe5 ;  /* 0xffffffe512037836 */ /* 0x001fca0000000000 */
[----:B------:R0:W-:Y:S01]  /*0630*/  ST.E.U8 desc[UR36][R4.64+0x1], R3 ;  /* 0x0000010304007985 */ /* 0x0001e2000c101124 */
[----:B------:R-:W-:-:S07]  /*0640*/  PRMT R0, R3, 0x7610, R0 ;  /* 0x0000761003007816 */ /* 0x000fce0000000000 */
.L_x_3:
[----:B------:R-:W-:-:S04]  /*0650*/  PRMT R2, R7, 0x9910, RZ ;  /* 0x0000991007027816 */ /* 0x000fc800000000ff */
[----:B------:R-:W-:-:S13]  /*0660*/  ISETP.GT.AND P0, PT, R2, 0x7a, PT ;  /* 0x0000007a0200780c */ /* 0x000fda0003f04270 */
[----:B------:R-:W-:Y:S05]  /*0670*/  @P0 BRA `(.L_x_4) ;  /* 0x0000000000200947 */ /* 0x000fea0003800000 */
[----:B------:R-:W-:-:S13]  /*0680*/  ISETP.GT.AND P0, PT, R2, 0x60, PT ;  /* 0x000000600200780c */ /* 0x000fda0003f04270 */
[----:B------:R-:W-:Y:S05]  /*0690*/  @P0 BRA `(.L_x_5) ;  /* 0x0000000000240947 */ /* 0x000fea0003800000 */
[----:B01----:R-:W-:-:S05]  /*06a0*/  IMAD.MOV R3, RZ, RZ, -R18 ;  /* 0x000000ffff037224 */ /* 0x003fca00078e0a12 */
[----:B------:R-:W-:-:S05]  /*06b0*/  PRMT R3, R3, 0x7710, RZ ;  /* 0x0000771003037816 */ /* 0x000fca00000000ff */
[----:B------:R-:W-:-:S05]  /*06c0*/  VIADD R3, R3, 0xffffffc1 ;  /* 0xffffffc103037836 */ /* 0x000fca0000000000 */
[----:B------:R2:W-:Y:S01]  /*06d0*/  ST.E.U8 desc[UR36][R4.64+0x2], R3 ;  /* 0x0000020304007985 */ /* 0x0005e2000c101124 */
[----:B------:R-:W-:Y:S01]  /*06e0*/  PRMT R7, R3, 0x7610, R7 ;  /* 0x0000761003077816 */ /* 0x000fe20000000007 */
[----:B------:R-:W-:Y:S06]  /*06f0*/  BRA `(.L_x_5) ;  /* 0x00000000000c7947 */ /* 0x000fec0003800000 */
.L_x_4:
[----:B01----:R-:W-:-:S05]  /*0700*/  VIADD R3, R18, 0xffffffe8 ;  /* 0xffffffe812037836 */ /* 0x003fca0000000000 */
[----:B------:R3:W-:Y:S01]  /*0710*/  ST.E.U8 desc[UR36][R4.64+0x2], R3 ;  /* 0x0000020304007985 */ /* 0x0007e2000c101124 */
[----:B------:R-:W-:-:S07]  /*0720*/  PRMT R7, R3, 0x7610, R7 ;  /* 0x0000761003077816 */ /* 0x000fce0000000007 */
.L_x_5:
[----:B------:R-:W-:-:S04]  /*0730*/  PRMT R2, R8, 0x9910, RZ ;  /* 0x0000991008027816 */ /* 0x000fc800000000ff */
[----:B------:R-:W-:-:S13]  /*0740*/  ISETP.GT.AND P0, PT, R2, 0x7a, PT ;  /* 0x0000007a0200780c */ /* 0x000fda0003f04270 */
[----:B------:R-:W-:Y:S05]  /*0750*/  @P0 BRA `(.L_x_6) ;  /* 0x0000000000200947 */ /* 0x000fea0003800000 */
[----:B------:R-:W-:-:S13]  /*0760*/  ISETP.GT.AND P0, PT, R2, 0x60, PT ;  /* 0x000000600200780c */ /* 0x000fda0003f04270 */
[----:B------:R-:W-:Y:S05]  /*0770*/  @P0 BRA `(.L_x_7) ;  /* 0x0000000000240947 */ /* 0x000fea0003800000 */
[----:B0123--:R-:W-:-:S05]  /*0780*/  IMAD.MOV R3, RZ, RZ, -R19 ;  /* 0x000000ffff037224 */ /* 0x00ffca00078e0a13 */
[----:B------:R-:W-:-:S05]  /*0790*/  PRMT R3, R3, 0x7710, RZ ;  /* 0x0000771003037816 */ /* 0x000fca00000000ff */
[----:B------:R-:W-:-:S05]  /*07a0*/  VIADD R3, R3, 0xffffffbf ;  /* 0xffffffbf03037836 */ /* 0x000fca0000000000 */
[----:B------:R4:W-:Y:S01]  /*07b0*/  ST.E.U8 desc[UR36][R4.64+0x3], R3 ;  /* 0x0000030304007985 */ /* 0x0009e2000c101124 */
[----:B------:R-:W-:Y:S01]  /*07c0*/  PRMT R8, R3, 0x7610, R8 ;  /* 0x0000761003087816 */ /* 0x000fe20000000008 */
[----:B------:R-:W-:Y:S06]  /*07d0*/  BRA `(.L_x_7) ;  /* 0x00000000000c7947 */ /* 0x000fec0003800000 */
.L_x_6:
[----:B0123--:R-:W-:-:S05]  /*07e0*/  VIADD R3, R19, 0xffffffea ;  /* 0xffffffea13037836 */ /* 0x00ffca0000000000 */
[----:B------:R0:W-:Y:S01]  /*07f0*/  ST.E.U8 desc[UR36][R4.64+0x3], R3 ;  /* 0x0000030304007985 */ /* 0x0001e2000c101124 */
[----:B------:R-:W-:-:S07]  /*0800*/  PRMT R8, R3, 0x7610, R8 ;  /* 0x0000761003087816 */ /* 0x000fce0000000008 */
.L_x_7:
[----:B------:R-:W-:-:S04]  /*0810*/  PRMT R2, R9, 0x9910, RZ ;  /* 0x0000991009027816 */ /* 0x000fc800000000ff */
[----:B------:R-:W-:-:S13]  /*0820*/  ISETP.GT.AND P0, PT, R2, 0x7a, PT ;  /* 0x0000007a0200780c */ /* 0x000fda0003f04270 */
[----:B------:R-:W-:Y:S05]  /*0830*/  @P0 BRA `(.L_x_8) ;  /* 0x0000000000200947 */ /* 0x000fea0003800000 */
[----:B------:R-:W-:-:S13]  /*0840*/  ISETP.GT.AND P0, PT, R2, 0x60, PT ;  /* 0x000000600200780c */ /* 0x000fda0003f04270 */
[----:B------:R-:W-:Y:S05]  /*0850*/  @P0 BRA `(.L_x_9) ;  /* 0x0000000000240947 */ /* 0x000fea0003800000 */
[----:B01234-:R-:W-:-:S05]  /*0860*/  IMAD.MOV R3, RZ, RZ, -R19 ;  /* 0x000000ffff037224 */ /* 0x01ffca00078e0a13 */
[----:B------:R-:W-:-:S05]  /*0870*/  PRMT R3, R3, 0x7710, RZ ;  /* 0x0000771003037816 */ /* 0x000fca00000000ff */
[----:B------:R-:W-:-:S05]  /*0880*/  VIADD R3, R3, 0xffffffc5 ;  /* 0xffffffc503037836 */ /* 0x000fca0000000000 */
[----:B------:R0:W-:Y:S01]  /*0890*/  ST.E.U8 desc[UR36][R4.64+0x4], R3 ;  /* 0x0000040304007985 */ /* 0x0001e2000c101124 */
[----:B------:R-:W-:Y:S01]  /*08a0*/  PRMT R9, R3, 0x7610, R9 ;  /* 0x0000761003097816 */ /* 0x000fe20000000009 */
[----:B------:R-:W-:Y:S06]  /*08b0*/  BRA `(.L_x_9) ;  /* 0x00000000000c7947 */ /* 0x000fec0003800000 */
.L_x_8:
[----:B01234-:R-:W-:-:S05]  /*08c0*/  VIADD R3, R19, 0xffffffe4 ;  /* 0xffffffe413037836 */ /* 0x01ffca0000000000 */
[----:B------:R0:W-:Y:S01]  /*08d0*/  ST.E.U8 desc[UR36][R4.64+0x4], R3 ;  /* 0x0000040304007985 */ /* 0x0001e2000c101124 */
[----:B------:R-:W-:-:S07]  /*08e0*/  PRMT R9, R3, 0x7610, R9 ;  /* 0x0000761003097816 */ /* 0x000fce0000000009 */
.L_x_9:
        /* <DEDUP_REMOVED lines=11> */
.L_x_10:
[----:B01234-:R-:W-:-:S05]  /*09a0*/  VIADD R3, R19, 0xffffffe6 ;  /* 0xffffffe613037836 */ /* 0x01ffca0000000000 */
[----:B------:R0:W-:Y:S01]  /*09b0*/  ST.E.U8 desc[UR36][R4.64+0x5], R3 ;  /* 0x0000050304007985 */ /* 0x0001e2000c101124 */
[----:B------:R-:W-:-:S07]  /*09c0*/  PRMT R10, R3, 0x7610, R10 ;  /* 0x00007610030a7816 */ /* 0x000fce000000000a */
.L_x_11:
[----:B------:R-:W-:Y:S01]  /*09d0*/  PRMT R2, R11, 0x9910, RZ ;  /* 0x000099100b027816 */ /* 0x000fe200000000ff */
[----:B------:R-:W-:Y:S03]  /*09e0*/  BSSY.RECONVERGENT B0, `(.L_x_12) ;  /* 0x000000e000007945 */ /* 0x000fe60003800200 */
        /* <DEDUP_REMOVED lines=10> */
.L_x_13:
[----:B01234-:R-:W-:-:S05]  /*0a90*/  VIADD R3, R16, 0xfffffff9 ;  /* 0xfffffff910037836 */ /* 0x01ffca0000000000 */
[----:B------:R0:W-:Y:S01]  /*0aa0*/  ST.E.U8 desc[UR36][R4.64+0x6], R3 ;  /* 0x0000060304007985 */ /* 0x0001e2000c101124 */
[----:B------:R-:W-:-:S07]  /*0ab0*/  PRMT R11, R3, 0x7610, R11 ;  /* 0x00007610030b7816 */ /* 0x000fce000000000b */
.L_x_14:
[----:B------:R-:W-:Y:S05]  /*0ac0*/  BSYNC.RECONVERGENT B0 ;  /* 0x0000000000007941 */ /* 0x000fea0003800200 */
.L_x_12:
        /* <DEDUP_REMOVED lines=12> */
.L_x_16:
[----:B01234-:R-:W-:-:S05]  /*0b90*/  VIADD R3, R16, 0xfffffff5 ;  /* 0xfffffff510037836 */ /* 0x01ffca0000000000 */
[----:B------:R0:W-:Y:S01]  /*0ba0*/  ST.E.U8 desc[UR36][R4.64+0x7], R3 ;  /* 0x0000070304007985 */ /* 0x0001e2000c101124 */
[----:B------:R-:W-:-:S07]  /*0bb0*/  PRMT R12, R3, 0x7610, R12 ;  /* 0x00007610030c7816 */ /* 0x000fce000000000c */
.L_x_17:
[----:B------:R-:W-:Y:S05]  /*0bc0*/  BSYNC.RECONVERGENT B0 ;  /* 0x0000000000007941 */ /* 0x000fea0003800200 */
.L_x_15:
        /* <DEDUP_REMOVED lines=12> */
.L_x_19:
[----:B01234-:R-:W-:-:S05]  /*0c90*/  VIADD R3, R17, 0xfffffffb ;  /* 0xfffffffb11037836 */ /* 0x01ffca0000000000 */
[----:B------:R0:W-:Y:S01]  /*0ca0*/  ST.E.U8 desc[UR36][R4.64+0x8], R3 ;  /* 0x0000080304007985 */ /* 0x0001e2000c101124 */
[----:B------:R-:W-:-:S07]  /*0cb0*/  PRMT R13, R3, 0x7610, R13 ;  /* 0x00007610030d7816 */ /* 0x000fce000000000d */
.L_x_20:
[----:B------:R-:W-:Y:S05]  /*0cc0*/  BSYNC.RECONVERGENT B0 ;  /* 0x0000000000007941 */ /* 0x000fea0003800200 */
.L_x_18:
        /* <DEDUP_REMOVED lines=12> */
.L_x_22:
[----:B01234-:R-:W-:-:S05]  /*0d90*/  VIADD R3, R17, 0xfffffff3 ;  /* 0xfffffff311037836 */ /* 0x01ffca0000000000 */
[----:B------:R0:W-:Y:S01]  /*0da0*/  ST.E.U8 desc[UR36][R4.64+0x9], R3 ;  /* 0x0000090304007985 */ /* 0x0001e2000c101124 */
[----:B------:R-:W-:-:S07]  /*0db0*/  PRMT R14, R3, 0x7610, R14 ;  /* 0x00007610030e7816 */ /* 0x000fce000000000e */
.L_x_23:
[----:B------:R-:W-:Y:S05]  /*0dc0*/  BSYNC.RECONVERGENT B0 ;  /* 0x0000000000007941 */ /* 0x000fea0003800200 */
.L_x_21:
[----:B01234-:R-:W0:Y:S02]  /*0dd0*/  LDC.64 R2, c[0x0][0x390] ;  /* 0x0000e400ff027b82 */ /* 0x01fe240000000a00 */
[----:B0-----:R-:W2:Y:S01]  /*0de0*/  LDG.E.U8 R4, desc[UR36][R2.64] ;  /* 0x0000002402047981 */ /* 0x001ea2000c1e1100 */
[----:B------:R-:W-:-:S04]  /*0df0*/  LOP3.LUT R5, R6, 0xff, RZ, 0xc0, !PT ;  /* 0x000000ff06057812 */ /* 0x000fc800078ec0ff */
[----:B--2---:R-:W-:-:S13]  /*0e00*/  ISETP.NE.AND P0, PT, R4, R5, PT ;  /* 0x000000050400720c */ /* 0x004fda0003f05270 */
[----:B------:R-:W-:Y:S05]  /*0e10*/  @P0 EXIT ;  /* 0x000000000000094d */ /* 0x000fea0003800000 */
[----:B------:R-:W2:Y:S01]  /*0e20*/  LDG.E.U8 R4, desc[UR36][R2.64+0x1] ;  /* 0x0000012402047981 */ /* 0x000ea2000c1e1100 */
        /* <DEDUP_REMOVED lines=35> */
[----:B------:R-:W2:Y:S02]  /*1060*/  LDG.E.U8 R2, desc[UR36][R2.64+0xa] ;  /* 0x00000a2402027981 */ /* 0x000ea4000c1e1100 */
[----:B--2---:R-:W-:-:S13]  /*1070*/  ISETP.NE.AND P0, PT, R2, RZ, PT ;  /* 0x000000ff0200720c */ /* 0x004fda0003f05270 */
[----:B------:R-:W-:Y:S05]  /*1080*/  @P0 EXIT ;  /* 0x000000000000094d */ /* 0x000fea0003800000 */
[----:B------:R-:W0:Y:S02]  /*1090*/  LDC.64 R2, c[0x0][0x398] ;  /* 0x0000e600ff027b82 */ /* 0x000e240000000a00 */
[----:B0-----:R-:W-:Y:S04]  /*10a0*/  STG.E.U8 desc[UR36][R2.64], R18 ;  /* 0x0000001202007986 */ /* 0x001fe8000c101124 */
[----:B------:R-:W-:Y:S04]  /*10b0*/  STG.E.U8 desc[UR36][R2.64+0x1], R19 ;  /* 0x0000011302007986 */ /* 0x000fe8000c101124 */
[----:B------:R-:W-:Y:S04]  /*10c0*/  STG.E.U8 desc[UR36][R2.64+0x2], R16 ;  /* 0x0000021002007986 */ /* 0x000fe8000c101124 */
[----:B------:R-:W-:Y:S01]  /*10d0*/  STG.E.U8 desc[UR36][R2.64+0x3], R17 ;  /* 0x0000031102007986 */ /* 0x000fe2000c101124 */
[----:B------:R-:W-:Y:S05]  /*10e0*/  EXIT ;  /* 0x000000000000794d */ /* 0x000fea0003800000 */
.L_x_24:
[----:B------:R-:W-:-:S00]  /*10f0*/  BRA `(.L_x_24) ;  /* 0xfffffffc00fc7947 */ /* 0x000fc0000383ffff */
[----:B------:R-:W-:-:S00]  /*1100*/  NOP ;  /* 0x0000000000007918 */ /* 0x000fc00000000000 */
[----:B------:R-:W-:-:S00]  /*1110*/  NOP ;  /* 0x0000000000007918 */ /* 0x000fc00000000000 */
[----:B------:R-:W-:-:S00]  /*1120*/  NOP ;  /* 0x0000000000007918 */ /* 0x000fc00000000000 */
[----:B------:R-:W-:-:S00]  /*1130*/  NOP ;  /* 0x0000000000007918 */ /* 0x000fc00000000000 */
[----:B------:R-:W-:-:S00]  /*1140*/  NOP ;  /* 0x0000000000007918 */ /* 0x000fc00000000000 */
[----:B------:R-:W-:-:S00]  /*1150*/  NOP ;  /* 0x0000000000007918 */ /* 0x000fc00000000000 */
[----:B------:R-:W-:-:S00]  /*1160*/  NOP ;  /* 0x0000000000007918 */ /* 0x000fc00000000000 */
[----:B------:R-:W-:-:S00]  /*1170*/  NOP ;  /* 0x0000000000007918 */ /* 0x000fc00000000000 */
.L_x_25:


//--------------------- .nv.shared.reserved.0     --------------------------
	.section	.nv.shared.reserved.0,"aw",@nobits
	.weak		__nv_reservedSMEM_offset_0_alias
	.size		__nv_reservedSMEM_offset_0_alias, 0, 64
	.other		__nv_reservedSMEM_offset_0_alias,@"STO_CUDA_RESERVED_SHARED STV_DEFAULT"
__nv_reservedSMEM_offset_0_alias:
	.zero		0
	.zero		64


//--------------------- .nv.constant0._Z5crackPcS_S_S_ --------------------------
	.section	.nv.constant0._Z5crackPcS_S_S_,"a",@progbits
	.sectionflags	@""
	.align	4
.nv.constant0._Z5crackPcS_S_S_:
	.zero		928


//--------------------- SYMBOLS --------------------------

	.type		.nv.reservedSmem.offset0,@object
	.size		.nv.reservedSmem.offset0,0x4
	.type		malloc,@function
